	.version 1.4
	.target sm_11, map_f64_to_f32
	// compiled with /usr/local/cuda-5.0/open64/lib//be
	// nvopencc 4.1 built on 2012-09-21

	//-----------------------------------------------------------
	// Compiling kCalculateLocalSoftcoreForces.compute_11.cpp3.i (/tmp/ccBI#.pJbWkC)
	//-----------------------------------------------------------

	//-----------------------------------------------------------
	// Options:
	//-----------------------------------------------------------
	//  Target:ptx, ISA:sm_11, Endian:little, Pointer Size:64
	//  -O3	(Optimization level)
	//  -g0	(Debug level)
	//  -m2	(Report advisories)
	//-----------------------------------------------------------

	.file	1	"<command-line>"
	.file	2	"kCalculateLocalSoftcoreForces.compute_11.cudafe2.gpu"
	.file	3	"/home/saifmulla/openmm/OpenMM/platforms/cuda/src/kernels/cudatypes.h"
	.file	4	"/home/saifmulla/openmm/OpenMM/plugins/freeEnergy/platforms/cuda/src/kernels//freeEnergyCudaTypes.h"
	.file	5	"/usr/lib/gcc/x86_64-redhat-linux/4.4.7/include/stddef.h"
	.file	6	"/usr/local/cuda-5.0/include/crt/device_runtime.h"
	.file	7	"/usr/local/cuda-5.0/include/host_defines.h"
	.file	8	"/usr/local/cuda-5.0/include/builtin_types.h"
	.file	9	"/usr/local/cuda-5.0/include/device_types.h"
	.file	10	"/usr/local/cuda-5.0/include/driver_types.h"
	.file	11	"/usr/local/cuda-5.0/include/surface_types.h"
	.file	12	"/usr/local/cuda-5.0/include/texture_types.h"
	.file	13	"/usr/local/cuda-5.0/include/vector_types.h"
	.file	14	"/usr/local/cuda-5.0/include/device_launch_parameters.h"
	.file	15	"/usr/local/cuda-5.0/include/crt/storage_class.h"
	.file	16	"/usr/local/cuda-5.0/include/cuComplex.h"
	.file	17	"/usr/local/cuda-5.0/include/cufft.h"
	.file	18	"/home/saifmulla/openmm/OpenMM/plugins/freeEnergy/platforms/cuda/src/kernels//kCalculateLocalSoftcoreForces.cu"
	.file	19	"/usr/local/cuda-5.0/include/common_functions.h"
	.file	20	"/usr/local/cuda-5.0/include/math_functions.h"
	.file	21	"/usr/local/cuda-5.0/include/math_constants.h"
	.file	22	"/usr/local/cuda-5.0/include/device_functions.h"
	.file	23	"/usr/local/cuda-5.0/include/sm_11_atomic_functions.h"
	.file	24	"/usr/local/cuda-5.0/include/sm_12_atomic_functions.h"
	.file	25	"/usr/local/cuda-5.0/include/sm_13_double_functions.h"
	.file	26	"/usr/local/cuda-5.0/include/sm_20_atomic_functions.h"
	.file	27	"/usr/local/cuda-5.0/include/sm_35_atomic_functions.h"
	.file	28	"/usr/local/cuda-5.0/include/sm_20_intrinsics.h"
	.file	29	"/usr/local/cuda-5.0/include/sm_30_intrinsics.h"
	.file	30	"/usr/local/cuda-5.0/include/sm_35_intrinsics.h"
	.file	31	"/usr/local/cuda-5.0/include/surface_functions.h"
	.file	32	"/usr/local/cuda-5.0/include/texture_fetch_functions.h"
	.file	33	"/usr/local/cuda-5.0/include/texture_indirect_functions.h"
	.file	34	"/usr/local/cuda-5.0/include/surface_indirect_functions.h"
	.file	35	"/usr/local/cuda-5.0/include/math_functions_dbl_ptx1.h"

	.const .align 8 .b8 cSim[1224];
	.const .align 8 .b8 feSim[128];

	.entry _Z36kCalculateLocalSoftcoreForces_kernelv
	{
	.reg .u16 %rh<7>;
	.reg .u32 %r<67>;
	.reg .u64 %rd<68>;
	.reg .f32 %f<194>;
	.reg .pred %p<13>;
	.loc	18	123	0
$LDWbegin__Z36kCalculateLocalSoftcoreForces_kernelv:
	.loc	18	125	0
	mov.u16 	%rh1, %ntid.x;
	mov.u16 	%rh2, %ctaid.x;
	mul.wide.u16 	%r1, %rh2, %rh1;
	cvt.u32.u16 	%r2, %tid.x;
	add.u32 	%r3, %r2, %r1;
	mov.s32 	%r4, %r3;
	ld.const.s32 	%r5, [feSim+28];
	mov.u32 	%r6, 0;
	setp.ne.s32 	%p1, %r5, %r6;
	@%p1 bra 	$Lt_0_7426;
	ld.const.u32 	%r7, [feSim+0];
	setp.ge.u32 	%p2, %r3, %r7;
	@%p2 bra 	$Lt_0_12802;
	cvt.u64.u32 	%rd1, %r3;
	mov.u16 	%rh3, %nctaid.x;
	mul.wide.u16 	%r8, %rh3, %rh1;
	mul.wide.u32 	%rd2, %r3, 16;
	cvt.s64.u32 	%rd3, %r8;
	ld.const.u64 	%rd4, [feSim+8];
	add.u64 	%rd5, %rd4, %rd2;
	mul.wide.u32 	%rd6, %r8, 16;
	ld.const.u64 	%rd7, [feSim+16];
	add.u64 	%rd8, %rd7, %rd2;
	ld.const.u64 	%rd9, [cSim+1120];
	ld.const.u32 	%r9, [cSim+188];
	ld.const.u64 	%rd10, [cSim+1088];
	mov.f32 	%f1, 0f00000000;     	// 0
$Lt_0_8194:
 //<loop> Loop body line 125, nesting depth: 1, estimated iterations: unknown
	ld.global.v4.s32 	{%r10,%r11,%r12,%r13}, [%rd5+0];
	.loc	18	133	0
	mov.s32 	%r14, %r10;
	mov.s32 	%r15, %r11;
	mov.s32 	%r16, %r12;
	mov.s32 	%r17, %r13;
	ld.global.v4.f32 	{%f2,%f3,%f4,_}, [%rd8+0];
	.loc	18	136	0
	cvt.s64.s32 	%rd11, %r10;
	mul.wide.s32 	%rd12, %r10, 16;
	add.u64 	%rd13, %rd10, %rd12;
	ld.global.v4.f32 	{%f5,%f6,%f7,_}, [%rd13+0];
	.loc	18	137	0
	cvt.s64.s32 	%rd14, %r11;
	mul.wide.s32 	%rd15, %r11, 16;
	add.u64 	%rd16, %rd10, %rd15;
	ld.global.v4.f32 	{%f8,%f9,%f10,_}, [%rd16+0];
	.loc	18	154	0
	sub.f32 	%f11, %f6, %f9;
	sub.f32 	%f12, %f5, %f8;
	sub.f32 	%f13, %f7, %f10;
	mul.f32 	%f14, %f11, %f11;
	mad.f32 	%f15, %f12, %f12, %f14;
	mad.f32 	%f16, %f13, %f13, %f15;
	sqrt.approx.f32 	%f17, %f16;
	rcp.approx.f32 	%f18, %f17;
	mul.f32 	%f19, %f18, %f3;
	mul.f32 	%f20, %f19, %f19;
	mul.f32 	%f21, %f20, %f20;
	mul.f32 	%f22, %f20, %f21;
	mov.f32 	%f23, 0fc0c00000;    	// -6
	mov.f32 	%f24, 0f41400000;    	// 12
	mad.f32 	%f25, %f24, %f22, %f23;
	mul.f32 	%f26, %f2, %f25;
	mul.f32 	%f27, %f22, %f26;
	.loc	18	155	0
	mov.f32 	%f28, 0fbf800000;    	// -1
	add.f32 	%f29, %f22, %f28;
	mul.f32 	%f30, %f2, %f29;
	mad.f32 	%f31, %f22, %f30, %f1;
	.loc	18	157	0
	mad.f32 	%f1, %f18, %f4, %f31;
	.loc	18	158	0
	mad.f32 	%f32, %f18, %f4, %f27;
	.loc	18	159	0
	mul.f32 	%f33, %f18, %f18;
	mul.f32 	%f34, %f32, %f33;
	.loc	18	162	0
	mov.s32 	%r18, %r16;
	mul.lo.u32 	%r19, %r18, %r9;
	mov.s32 	%r20, %r14;
	add.u32 	%r21, %r20, %r19;
	cvt.u64.u32 	%rd17, %r21;
	mul.wide.u32 	%rd18, %r21, 16;
	add.u64 	%rd19, %rd9, %rd18;
	ld.global.v4.f32 	{%f35,%f36,%f37,%f38}, [%rd19+0];
	.loc	18	163	0
	mov.s32 	%r22, %r17;
	mul.lo.u32 	%r23, %r22, %r9;
	mov.s32 	%r24, %r15;
	add.u32 	%r25, %r24, %r23;
	cvt.u64.u32 	%rd20, %r25;
	mul.wide.u32 	%rd21, %r25, 16;
	add.u64 	%rd22, %rd9, %rd21;
	ld.global.v4.f32 	{%f39,%f40,%f41,%f42}, [%rd22+0];
	.loc	18	168	0
	mul.f32 	%f43, %f11, %f34;
	add.f32 	%f44, %f36, %f43;
	.loc	18	169	0
	mul.f32 	%f45, %f13, %f34;
	add.f32 	%f46, %f37, %f45;
	.loc	18	170	0
	mul.f32 	%f47, %f12, %f34;
	sub.f32 	%f48, %f39, %f47;
	.loc	18	171	0
	sub.f32 	%f49, %f40, %f43;
	.loc	18	172	0
	sub.f32 	%f50, %f41, %f45;
	.loc	18	173	0
	add.f32 	%f51, %f35, %f47;
	st.global.v4.f32 	[%rd19+0], {%f51,%f44,%f46,%f38};
	st.global.v4.f32 	[%rd22+0], {%f48,%f49,%f50,%f42};
	.loc	18	175	0
	add.u32 	%r4, %r8, %r4;
	add.u64 	%rd8, %rd8, %rd6;
	add.u64 	%rd5, %rd5, %rd6;
	setp.lt.u32 	%p3, %r4, %r7;
	@%p3 bra 	$Lt_0_8194;
	bra.uni 	$Lt_0_10754;
$Lt_0_12802:
	mov.f32 	%f1, 0f00000000;     	// 0
	bra.uni 	$Lt_0_10754;
$Lt_0_7426:
	mov.u32 	%r26, 1;
	setp.ne.s32 	%p4, %r5, %r26;
	@%p4 bra 	$Lt_0_8962;
	ld.const.u32 	%r27, [feSim+0];
	setp.ge.u32 	%p5, %r3, %r27;
	@%p5 bra 	$Lt_0_13058;
	cvt.u64.u32 	%rd23, %r3;
	ld.const.f32 	%f52, [cSim+300];
	add.f32 	%f53, %f52, %f52;
	mov.u16 	%rh4, %nctaid.x;
	mul.wide.u16 	%r28, %rh4, %rh1;
	mul.wide.u32 	%rd24, %r3, 16;
	cvt.s64.u32 	%rd25, %r28;
	ld.const.u64 	%rd26, [feSim+8];
	add.u64 	%rd5, %rd26, %rd24;
	mul.wide.u32 	%rd27, %r28, 16;
	ld.const.u64 	%rd28, [feSim+16];
	add.u64 	%rd8, %rd28, %rd24;
	ld.const.u64 	%rd29, [cSim+1120];
	ld.const.u32 	%r29, [cSim+188];
	ld.const.f32 	%f54, [feSim+36];
	ld.const.f32 	%f55, [cSim+304];
	ld.const.u64 	%rd30, [cSim+1088];
	mov.f32 	%f1, 0f00000000;     	// 0
$Lt_0_9730:
 //<loop> Loop body line 175, nesting depth: 1, estimated iterations: unknown
	ld.global.v4.s32 	{%r30,%r31,%r32,%r33}, [%rd5+0];
	.loc	18	181	0
	mov.s32 	%r34, %r30;
	mov.s32 	%r35, %r31;
	mov.s32 	%r36, %r32;
	mov.s32 	%r37, %r33;
	ld.global.v4.f32 	{%f56,%f57,%f58,_}, [%rd8+0];
	.loc	18	183	0
	cvt.s64.s32 	%rd31, %r30;
	mul.wide.s32 	%rd32, %r30, 16;
	add.u64 	%rd33, %rd30, %rd32;
	ld.global.v4.f32 	{%f59,%f60,%f61,_}, [%rd33+0];
	.loc	18	184	0
	cvt.s64.s32 	%rd34, %r31;
	mul.wide.s32 	%rd35, %r31, 16;
	add.u64 	%rd36, %rd30, %rd35;
	ld.global.v4.f32 	{%f62,%f63,%f64,_}, [%rd36+0];
	.loc	18	197	0
	sub.f32 	%f65, %f60, %f63;
	sub.f32 	%f66, %f59, %f62;
	sub.f32 	%f67, %f61, %f64;
	mul.f32 	%f68, %f65, %f65;
	mad.f32 	%f69, %f66, %f66, %f68;
	mad.f32 	%f70, %f67, %f67, %f69;
	sqrt.approx.f32 	%f71, %f70;
	rcp.approx.f32 	%f72, %f71;
	mul.f32 	%f73, %f72, %f57;
	mul.f32 	%f74, %f73, %f73;
	mul.f32 	%f75, %f74, %f74;
	mul.f32 	%f76, %f74, %f75;
	mov.f32 	%f77, 0fc0c00000;    	// -6
	mov.f32 	%f78, 0f41400000;    	// 12
	mad.f32 	%f79, %f78, %f76, %f77;
	mul.f32 	%f80, %f56, %f79;
	mul.f32 	%f81, %f76, %f80;
	.loc	18	198	0
	mov.f32 	%f82, 0fbf800000;    	// -1
	add.f32 	%f83, %f76, %f82;
	mul.f32 	%f84, %f56, %f83;
	mul.f32 	%f85, %f76, %f84;
	.loc	18	200	0
	mad.f32 	%f86, %f70, %f52, %f72;
	sub.f32 	%f87, %f86, %f55;
	mad.f32 	%f88, %f58, %f87, %f85;
	.loc	18	201	0
	mul.f32 	%f89, %f70, %f53;
	sub.f32 	%f90, %f72, %f89;
	mad.f32 	%f91, %f58, %f90, %f81;
	.loc	18	202	0
	mul.f32 	%f92, %f72, %f72;
	mul.f32 	%f93, %f91, %f92;
	setp.gt.f32 	%p6, %f70, %f54;
	@!%p6 bra 	$Lt_0_9986;
	mov.f32 	%f88, 0f00000000;    	// 0
	mov.f32 	%f93, 0f00000000;    	// 0
$Lt_0_9986:
	.loc	18	208	0
	add.f32 	%f1, %f88, %f1;
	.loc	18	212	0
	mov.s32 	%r38, %r36;
	mul.lo.u32 	%r39, %r38, %r29;
	mov.s32 	%r40, %r34;
	add.u32 	%r41, %r40, %r39;
	cvt.u64.u32 	%rd37, %r41;
	mul.wide.u32 	%rd38, %r41, 16;
	add.u64 	%rd39, %rd29, %rd38;
	ld.global.v4.f32 	{%f94,%f95,%f96,%f97}, [%rd39+0];
	.loc	18	213	0
	mov.s32 	%r42, %r37;
	mul.lo.u32 	%r43, %r42, %r29;
	mov.s32 	%r44, %r35;
	add.u32 	%r45, %r44, %r43;
	cvt.u64.u32 	%rd40, %r45;
	mul.wide.u32 	%rd41, %r45, 16;
	add.u64 	%rd42, %rd29, %rd41;
	ld.global.v4.f32 	{%f98,%f99,%f100,%f101}, [%rd42+0];
	.loc	18	218	0
	mul.f32 	%f102, %f65, %f93;
	add.f32 	%f103, %f95, %f102;
	.loc	18	219	0
	mul.f32 	%f104, %f67, %f93;
	add.f32 	%f105, %f96, %f104;
	.loc	18	220	0
	mul.f32 	%f106, %f66, %f93;
	sub.f32 	%f107, %f98, %f106;
	.loc	18	221	0
	sub.f32 	%f108, %f99, %f102;
	.loc	18	222	0
	sub.f32 	%f109, %f100, %f104;
	.loc	18	223	0
	add.f32 	%f110, %f94, %f106;
	st.global.v4.f32 	[%rd39+0], {%f110,%f103,%f105,%f97};
	st.global.v4.f32 	[%rd42+0], {%f107,%f108,%f109,%f101};
	.loc	18	225	0
	add.u32 	%r4, %r28, %r4;
	add.u64 	%rd8, %rd8, %rd27;
	add.u64 	%rd5, %rd5, %rd27;
	setp.lt.u32 	%p7, %r4, %r27;
	@%p7 bra 	$Lt_0_9730;
	bra.uni 	$Lt_0_10754;
$Lt_0_13058:
	mov.f32 	%f1, 0f00000000;     	// 0
	bra.uni 	$Lt_0_10754;
$Lt_0_8962:
	mov.u32 	%r46, 2;
	setp.ne.s32 	%p8, %r5, %r46;
	@%p8 bra 	$Lt_0_11010;
	ld.const.u32 	%r47, [feSim+0];
	setp.ge.u32 	%p9, %r3, %r47;
	@%p9 bra 	$Lt_0_13314;
	cvt.u64.u32 	%rd43, %r3;
	ld.const.f32 	%f111, [cSim+300];
	add.f32 	%f112, %f111, %f111;
	mov.u16 	%rh5, %nctaid.x;
	mul.wide.u16 	%r48, %rh5, %rh1;
	mul.wide.u32 	%rd44, %r3, 16;
	cvt.s64.u32 	%rd45, %r48;
	ld.const.u64 	%rd46, [feSim+8];
	add.u64 	%rd5, %rd46, %rd44;
	mul.wide.u32 	%rd47, %r48, 16;
	ld.const.u64 	%rd48, [feSim+16];
	add.u64 	%rd8, %rd48, %rd44;
	ld.const.u64 	%rd49, [cSim+1120];
	ld.const.u32 	%r49, [cSim+188];
	ld.const.f32 	%f113, [feSim+36];
	ld.const.f32 	%f114, [cSim+304];
	ld.const.f32 	%f115, [cSim+248];
	ld.const.f32 	%f116, [cSim+240];
	ld.const.f32 	%f117, [cSim+244];
	ld.const.u64 	%rd50, [cSim+1088];
	mov.f32 	%f1, 0f00000000;     	// 0
$Lt_0_11778:
 //<loop> Loop body line 225, nesting depth: 1, estimated iterations: unknown
	ld.global.v4.s32 	{%r50,%r51,%r52,%r53}, [%rd5+0];
	.loc	18	230	0
	mov.s32 	%r54, %r50;
	mov.s32 	%r55, %r51;
	mov.s32 	%r56, %r52;
	mov.s32 	%r57, %r53;
	ld.global.v4.f32 	{%f118,%f119,%f120,_}, [%rd8+0];
	.loc	18	232	0
	cvt.s64.s32 	%rd51, %r50;
	mul.wide.s32 	%rd52, %r50, 16;
	add.u64 	%rd53, %rd50, %rd52;
	ld.global.v4.f32 	{%f121,%f122,%f123,_}, [%rd53+0];
	.loc	18	233	0
	cvt.s64.s32 	%rd54, %r51;
	mul.wide.s32 	%rd55, %r51, 16;
	add.u64 	%rd56, %rd50, %rd55;
	ld.global.v4.f32 	{%f124,%f125,%f126,_}, [%rd56+0];
	.loc	18	246	0
	sub.f32 	%f127, %f122, %f125;
	sub.f32 	%f128, %f121, %f124;
	sub.f32 	%f129, %f123, %f126;
	div.approx.f32 	%f130, %f127, %f117;
	div.approx.f32 	%f131, %f128, %f116;
	div.approx.f32 	%f132, %f129, %f115;
	mov.f32 	%f133, 0f3f000000;   	// 0.5
	add.f32 	%f134, %f130, %f133;
	mov.f32 	%f135, 0f3f000000;   	// 0.5
	add.f32 	%f136, %f131, %f135;
	mov.f32 	%f137, 0f3f000000;   	// 0.5
	add.f32 	%f138, %f132, %f137;
	cvt.rmi.f32.f32 	%f139, %f134;
	cvt.rmi.f32.f32 	%f140, %f136;
	cvt.rmi.f32.f32 	%f141, %f138;
	mul.f32 	%f142, %f139, %f117;
	sub.f32 	%f143, %f127, %f142;
	mul.f32 	%f144, %f140, %f116;
	sub.f32 	%f145, %f128, %f144;
	mul.f32 	%f146, %f141, %f115;
	sub.f32 	%f147, %f129, %f146;
	mul.f32 	%f148, %f143, %f143;
	mad.f32 	%f149, %f145, %f145, %f148;
	mad.f32 	%f150, %f147, %f147, %f149;
	sqrt.approx.f32 	%f151, %f150;
	rcp.approx.f32 	%f152, %f151;
	mul.f32 	%f153, %f119, %f152;
	.loc	18	252	0
	mul.f32 	%f154, %f153, %f153;
	mul.f32 	%f155, %f154, %f154;
	mul.f32 	%f156, %f154, %f155;
	mov.f32 	%f157, 0fbf800000;   	// -1
	add.f32 	%f158, %f156, %f157;
	mul.f32 	%f159, %f118, %f158;
	mul.f32 	%f160, %f156, %f159;
	mad.f32 	%f161, %f150, %f111, %f152;
	sub.f32 	%f162, %f161, %f114;
	mad.f32 	%f163, %f120, %f162, %f160;
	.loc	18	254	0
	mov.f32 	%f164, 0fc0c00000;   	// -6
	mov.f32 	%f165, 0f41400000;   	// 12
	mad.f32 	%f166, %f165, %f156, %f164;
	mul.f32 	%f167, %f118, %f166;
	mul.f32 	%f168, %f156, %f167;
	mul.f32 	%f169, %f150, %f112;
	sub.f32 	%f170, %f152, %f169;
	mad.f32 	%f171, %f120, %f170, %f168;
	.loc	18	255	0
	mul.f32 	%f172, %f152, %f152;
	mul.f32 	%f173, %f171, %f172;
	setp.gt.f32 	%p10, %f150, %f113;
	@!%p10 bra 	$Lt_0_12034;
	mov.f32 	%f173, 0f00000000;   	// 0
	mov.f32 	%f163, 0f00000000;   	// 0
$Lt_0_12034:
	.loc	18	261	0
	add.f32 	%f1, %f163, %f1;
	.loc	18	265	0
	mov.s32 	%r58, %r56;
	mul.lo.u32 	%r59, %r58, %r49;
	mov.s32 	%r60, %r54;
	add.u32 	%r61, %r60, %r59;
	cvt.u64.u32 	%rd57, %r61;
	mul.wide.u32 	%rd58, %r61, 16;
	add.u64 	%rd59, %rd49, %rd58;
	ld.global.v4.f32 	{%f174,%f175,%f176,%f177}, [%rd59+0];
	.loc	18	266	0
	mov.s32 	%r62, %r57;
	mul.lo.u32 	%r63, %r62, %r49;
	mov.s32 	%r64, %r55;
	add.u32 	%r65, %r64, %r63;
	cvt.u64.u32 	%rd60, %r65;
	mul.wide.u32 	%rd61, %r65, 16;
	add.u64 	%rd62, %rd49, %rd61;
	ld.global.v4.f32 	{%f178,%f179,%f180,%f181}, [%rd62+0];
	.loc	18	271	0
	mul.f32 	%f182, %f143, %f173;
	add.f32 	%f183, %f175, %f182;
	.loc	18	272	0
	mul.f32 	%f184, %f147, %f173;
	add.f32 	%f185, %f176, %f184;
	.loc	18	273	0
	mul.f32 	%f186, %f145, %f173;
	sub.f32 	%f187, %f178, %f186;
	.loc	18	274	0
	sub.f32 	%f188, %f179, %f182;
	.loc	18	275	0
	sub.f32 	%f189, %f180, %f184;
	.loc	18	276	0
	add.f32 	%f190, %f174, %f186;
	st.global.v4.f32 	[%rd59+0], {%f190,%f183,%f185,%f177};
	st.global.v4.f32 	[%rd62+0], {%f187,%f188,%f189,%f181};
	.loc	18	278	0
	add.u32 	%r4, %r48, %r4;
	add.u64 	%rd8, %rd8, %rd47;
	add.u64 	%rd5, %rd5, %rd47;
	setp.lt.u32 	%p11, %r4, %r47;
	@%p11 bra 	$Lt_0_11778;
	bra.uni 	$Lt_0_10754;
$Lt_0_13314:
	mov.f32 	%f1, 0f00000000;     	// 0
	bra.uni 	$Lt_0_10754;
$Lt_0_11010:
	mov.f32 	%f1, 0f00000000;     	// 0
$Lt_0_10754:
$Lt_0_8706:
$Lt_0_7170:
	.loc	18	281	0
	ld.const.u64 	%rd63, [cSim+1128];
	cvt.u64.u32 	%rd64, %r3;
	mul.wide.u32 	%rd65, %r3, 4;
	add.u64 	%rd66, %rd63, %rd65;
	ld.global.f32 	%f191, [%rd66+0];
	add.f32 	%f192, %f191, %f1;
	st.global.f32 	[%rd66+0], %f192;
	.loc	18	282	0
	exit;
$LDWend__Z36kCalculateLocalSoftcoreForces_kernelv:
	} // _Z36kCalculateLocalSoftcoreForces_kernelv
	.global .align 8 .b8 _ZTVN10__cxxabiv117__class_type_infoE[8];
	.global .align 8 .b8 _ZTVN10__cxxabiv120__si_class_type_infoE[8];
	.global .align 8 .b8 _ZTVSt9exception[40] = {0,0,0,0,0,0,0,0,0,0,0,0,0,0,0,0,0,0,0,0,0,0,0,0,0,0,0,0,0,0,0,0,0,0,0,0,0,0,0,0};
	.global .align 8 .b8 _ZTVN6OpenMM15OpenMMExceptionE[40] = {0,0,0,0,0,0,0,0,0,0,0,0,0,0,0,0,0,0,0,0,0,0,0,0,0,0,0,0,0,0,0,0,0,0,0,0,0,0,0,0};
	.global .align 8 .b8 _ZTV15SoADeviceObject[48] = {0,0,0,0,0,0,0,0,0,0,0,0,0,0,0,0,0,0,0,0,0,0,0,0,0,0,0,0,0,0,0,0,0,0,0,0,0,0,0,0,0,0,0,0,0,0,0,0};
	.global .align 8 .b8 _ZTV10CUDAStreamI4int4E[64] = {0,0,0,0,0,0,0,0,0,0,0,0,0,0,0,0,0,0,0,0,0,0,0,0,0,0,0,0,0,0,0,0,0,0,0,0,0,0,0,0,0,0,0,0,0,0,0,0,0,0,0,0,0,0,0,0,0,0,0,0,0,0,0,0};
	.global .align 8 .b8 _ZTV10CUDAStreamI6float4E[64] = {0,0,0,0,0,0,0,0,0,0,0,0,0,0,0,0,0,0,0,0,0,0,0,0,0,0,0,0,0,0,0,0,0,0,0,0,0,0,0,0,0,0,0,0,0,0,0,0,0,0,0,0,0,0,0,0,0,0,0,0,0,0,0,0};



// ===== COMPILED SASS (sm_100) =====

	.target	sm_100

	.elftype	@"ET_EXEC"


//--------------------- .note.nv.tkinfo           --------------------------
	.section	.note.nv.tkinfo,"",@"SHT_NOTE"
	.sectionflags	@"SHF_NOTE_NV_TKINFO"
	.tkinfo
        /*0018*/ 	.word	0x00000002
        /*0030*/ 	.string	""
        /*0030*/ 	.string	"ptxas"
        /*0030*/ 	.string	"Cuda compilation tools, release 13.0, V13.0.88"
        /*0030*/ 	.string	"Build cuda_13.0.r13.0/compiler.36424714_0"
        /*0030*/ 	.string	"-arch sm_100 "



//--------------------- .note.nv.cuinfo           --------------------------
	.section	.note.nv.cuinfo,"",@"SHT_NOTE"
	.sectionflags	@"SHF_NOTE_NV_CUINFO"
        /*0018*/ 	.short	0x0002
        /*001a*/ 	.short	0x000b
        /*001c*/ 	.short	0x0082
	.zero		2


//--------------------- .nv.info                  --------------------------
	.section	.nv.info,"",@"SHT_CUDA_INFO"
	.align	4


	//----- nvinfo : EIATTR_REGCOUNT
	.align		4
        /*0000*/ 	.byte	0x04, 0x2f
        /*0002*/ 	.short	(.L_10 - .L_9)
	.align		4
.L_9:
        /*0004*/ 	.word	index@(_Z36kCalculateLocalSoftcoreForces_kernelv)
        /*0008*/ 	.word	0x00000020


	//----- nvinfo : EIATTR_FRAME_SIZE
	.align		4
.L_10:
        /*000c*/ 	.byte	0x04, 0x11
        /*000e*/ 	.short	(.L_12 - .L_11)
	.align		4
.L_11:
        /*0010*/ 	.word	index@(_Z36kCalculateLocalSoftcoreForces_kernelv)
        /*0014*/ 	.word	0x00000000


	//----- nvinfo : EIATTR_MIN_STACK_SIZE
	.align		4
.L_12:
        /*0018*/ 	.byte	0x04, 0x12
        /*001a*/ 	.short	(.L_14 - .L_13)
	.align		4
.L_13:
        /*001c*/ 	.word	index@(_Z36kCalculateLocalSoftcoreForces_kernelv)
        /*0020*/ 	.word	0x00000000
.L_14:


//--------------------- .nv.compat                --------------------------
	.section	.nv.compat,"",@"SHT_CUDA_COMPAT_INFO"
	.align	4
        /*0000*/ 	.byte	0x02, 0x09, 0x00, 0x00, 0x02, 0x02, 0x01, 0x00, 0x02, 0x05, 0x05, 0x00, 0x03, 0x07, 0x01, 0x01
        /*0010*/ 	.byte	0x02, 0x03, 0x00, 0x00, 0x02, 0x06, 0x01, 0x00, 0x04, 0x0b, 0x08, 0x00, 0x09, 0x00, 0x00, 0x00
        /*0020*/ 	.byte	0x00, 0x00, 0x00, 0x00


//--------------------- .nv.info._Z36kCalculateLocalSoftcoreForces_kernelv --------------------------
	.section	.nv.info._Z36kCalculateLocalSoftcoreForces_kernelv,"",@"SHT_CUDA_INFO"
	.sectionflags	@""
	.align	4


	//----- nvinfo : EIATTR_CUDA_API_VERSION
	.align		4
        /*0000*/ 	.byte	0x04, 0x37
        /*0002*/ 	.short	(.L_16 - .L_15)
.L_15:
        /*0004*/ 	.word	0x00000082


	//----- nvinfo : EIATTR_SPARSE_MMA_MASK
	.align		4
.L_16:
        /*0008*/ 	.byte	0x03, 0x50
        /*000a*/ 	.short	0x0000


	//----- nvinfo : EIATTR_MAXREG_COUNT
	.align		4
        /*000c*/ 	.byte	0x03, 0x1b
        /*000e*/ 	.short	0x00ff


	//----- nvinfo : EIATTR_MERCURY_ISA_VERSION
	.align		4
        /*0010*/ 	.byte	0x03, 0x5f
        /*0012*/ 	.short	0x0101


	//----- nvinfo : EIATTR_UNUSED_LOAD_BYTE_OFFSET
	.align		4
        /*0014*/ 	.byte	0x04, 0x44
        /*0016*/ 	.short	(.L_18 - .L_17)


	//   ....[0]....
.L_17:
        /*0018*/ 	.word	0x000001e0
        /*001c*/ 	.word	0x00000fff


	//   ....[1]....
        /*0020*/ 	.word	0x00000210
        /*0024*/ 	.word	0x00000fff


	//   ....[2]....
        /*0028*/ 	.word	0x00000220
        /*002c*/ 	.word	0x00000fff


	//   ....[3]....
        /*0030*/ 	.word	0x00000690
        /*0034*/ 	.word	0x00000fff


	//   ....[4]....
        /*0038*/ 	.word	0x000006c0
        /*003c*/ 	.word	0x00000fff


	//   ....[5]....
        /*0040*/ 	.word	0x000006d0
        /*0044*/ 	.word	0x00000fff


	//   ....[6]....
        /*0048*/ 	.word	0x00000bb0
        /*004c*/ 	.word	0x00000fff


	//   ....[7]....
        /*0050*/ 	.word	0x00000bf0
        /*0054*/ 	.word	0x00000fff


	//   ....[8]....
        /*0058*/ 	.word	0x00000c00
        /*005c*/ 	.word	0x00000fff


	//----- nvinfo : EIATTR_VRC_CTA_INIT_COUNT
	.align		4
.L_18:
        /*0060*/ 	.byte	0x02, 0x4a
	.zero		1
	.zero		1


	//----- nvinfo : EIATTR_EXIT_INSTR_OFFSETS
	.align		4
        /*0064*/ 	.byte	0x04, 0x1c
        /*0066*/ 	.short	(.L_20 - .L_19)


	//   ....[0]....
.L_19:
        /*0068*/ 	.word	0x00001080


	//----- nvinfo : EIATTR_CRS_STACK_SIZE
	.align		4
.L_20:
        /*006c*/ 	.byte	0x04, 0x1e
        /*006e*/ 	.short	(.L_22 - .L_21)
.L_21:
        /*0070*/ 	.word	0x00000000


	//----- nvinfo : EIATTR_SW_WAR
	.align		4
.L_22:
        /*0074*/ 	.byte	0x04, 0x36
        /*0076*/ 	.short	(.L_24 - .L_23)
.L_23:
        /*0078*/ 	.word	0x00000008
.L_24:


//--------------------- .nv.callgraph             --------------------------
	.section	.nv.callgraph,"",@"SHT_CUDA_CALLGRAPH"
	.align	4
	.sectionentsize	8
	.align		4
        /*0000*/ 	.word	0x00000000
	.align		4
        /*0004*/ 	.word	0xffffffff
	.align		4
        /*0008*/ 	.word	0x00000000
	.align		4
        /*000c*/ 	.word	0xfffffffe
	.align		4
        /*0010*/ 	.word	0x00000000
	.align		4
        /*0014*/ 	.word	0xfffffffd
	.align		4
        /*0018*/ 	.word	0x00000000
	.align		4
        /*001c*/ 	.word	0xfffffffc


//--------------------- .nv.constant3             --------------------------
	.section	.nv.constant3,"a",@progbits
	.align	8
.nv.constant3:
	.type		cSim,@object
	.size		cSim,(feSim - cSim)
cSim:
	.zero		1224
	.type		feSim,@object
	.size		feSim,(.L_1 - feSim)
feSim:
	.zero		128
.L_1:


//--------------------- .nv.constant4             --------------------------
	.section	.nv.constant4,"a",@progbits
	.align	8
	.align		8
.nv.constant4:
        /*0000*/ 	.dword	_ZTVN10__cxxabiv117__class_type_infoE
	.align		8
        /*0008*/ 	.dword	_ZTVN10__cxxabiv120__si_class_type_infoE
	.align		8
        /*0010*/ 	.dword	_ZTVSt9exception
	.align		8
        /*0018*/ 	.dword	_ZTVN6OpenMM15OpenMMExceptionE
	.align		8
        /*0020*/ 	.dword	_ZTV15SoADeviceObject
	.align		8
        /*0028*/ 	.dword	_ZTV10CUDAStreamI4int4E
	.align		8
        /*0030*/ 	.dword	_ZTV10CUDAStreamI6float4E


//--------------------- .text._Z36kCalculateLocalSoftcoreForces_kernelv --------------------------
	.section	.text._Z36kCalculateLocalSoftcoreForces_kernelv,"ax",@progbits
	.align	128
.text._Z36kCalculateLocalSoftcoreForces_kernelv:
        .type           _Z36kCalculateLocalSoftcoreForces_kernelv,@function
        .size           _Z36kCalculateLocalSoftcoreForces_kernelv,(.L_x_15 - _Z36kCalculateLocalSoftcoreForces_kernelv)
        .other          _Z36kCalculateLocalSoftcoreForces_kernelv,@"STO_CUDA_ENTRY STV_DEFAULT"
_Z36kCalculateLocalSoftcoreForces_kernelv:
[----:B------:R-:W-:Y:S01]  /*0000*/  LDC R1, c[0x0][0x37c] ;  /* 0x0000df00ff017b82 */ /* 0x000fe20000000800 */
[----:B------:R-:W0:Y:S01]  /*0010*/  S2R R0, SR_CTAID.X ;  /* 0x0000000000007919 */ /* 0x000e220000002500 */
[----:B------:R-:W1:Y:S01]  /*0020*/  LDCU UR4, c[0x0][0x360] ;  /* 0x00006c00ff0477ac */ /* 0x000e620008000800 */
[----:B------:R-:W-:Y:S01]  /*0030*/  BSSY.RECONVERGENT B0, `(.L_x_0) ;  /* 0x00000ff000007945 */ /* 0x000fe20003800200 */
[----:B------:R-:W2:Y:S01]  /*0040*/  S2R R3, SR_TID.X ;  /* 0x0000000000037919 */ /* 0x000ea20000002100 */
[----:B------:R-:W3:Y:S01]  /*0050*/  LDCU UR5, c[0x3][0x4e4] ;  /* 0x00c09c80ff0577ac */ /* 0x000ee20008000800 */
[----:B------:R-:W4:Y:S01]  /*0060*/  LDCU.64 UR6, c[0x0][0x358] ;  /* 0x00006b00ff0677ac */ /* 0x000f220008000a00 */
[----:B-1----:R-:W-:Y:S02]  /*0070*/  ULOP3.LUT UR4, UR4, 0xffff, URZ, 0xc0, !UPT ;  /* 0x0000ffff04047892 */ /* 0x002fe4000f8ec0ff */
[----:B---3--:R-:W-:Y:S01]  /*0080*/  UISETP.NE.AND UP0, UPT, UR5, URZ, UPT ;  /* 0x000000ff0500728c */ /* 0x008fe2000bf05270 */
[----:B0-----:R-:W-:-:S02]  /*0090*/  LOP3.LUT R0, R0, 0xffff, RZ, 0xc0, !PT ;  /* 0x0000ffff00007812 */ /* 0x001fc400078ec0ff */
[----:B--2---:R-:W-:-:S05]  /*00a0*/  LOP3.LUT R3, R3, 0xffff, RZ, 0xc0, !PT ;  /* 0x0000ffff03037812 */ /* 0x004fca00078ec0ff */
[----:B------:R-:W-:-:S05]  /*00b0*/  IMAD R3, R0, UR4, R3 ;  /* 0x0000000400037c24 */ /* 0x000fca000f8e0203 */
[----:B------:R-:W-:Y:S01]  /*00c0*/  MOV R2, R3 ;  /* 0x0000000300027202 */ /* 0x000fe20000000f00 */
[----:B----4-:R-:W-:Y:S06]  /*00d0*/  BRA.U UP0, `(.L_x_1) ;  /* 0x0000000500147547 */ /* 0x010fec000b800000 */
[----:B------:R-:W0:Y:S01]  /*00e0*/  LDCU UR5, c[0x3][0x4c8] ;  /* 0x00c09900ff0577ac */ /* 0x000e220008000800 */
[----:B------:R-:W-:Y:S01]  /*00f0*/  BSSY.RECONVERGENT B1, `(.L_x_2) ;  /* 0x0000042000017945 */ /* 0x000fe20003800200 */
[----:B------:R-:W1:Y:S01]  /*0100*/  LDCU UR8, c[0x3][0xbc] ;  /* 0x00c01780ff0877ac */ /* 0x000e620008000800 */
[----:B0-----:R-:W-:-:S13]  /*0110*/  ISETP.GE.U32.AND P0, PT, R3, UR5, PT ;  /* 0x0000000503007c0c */ /* 0x001fda000bf06070 */
[----:B-1----:R-:W-:Y:S05]  /*0120*/  @P0 BRA `(.L_x_3) ;  /* 0x0000000000f40947 */ /* 0x002fea0003800000 */
[----:B------:R-:W0:Y:S01]  /*0130*/  LDC R20, c[0x0][0x370] ;  /* 0x0000dc00ff147b82 */ /* 0x000e220000000800 */
[----:B------:R-:W-:Y:S01]  /*0140*/  HFMA2 R0, -RZ, RZ, 0, 0 ;  /* 0x00000000ff007431 */ /* 0x000fe200000001ff */
[----:B------:R-:W-:Y:S06]  /*0150*/  BSSY.RECONVERGENT B2, `(.L_x_4) ;  /* 0x0000039000027945 */ /* 0x000fec0003800200 */
[----:B------:R-:W1:Y:S08]  /*0160*/  LDC.64 R24, c[0x3][0x4d0] ;  /* 0x00c13400ff187b82 */ /* 0x000e700000000a00 */
[----:B------:R-:W2:Y:S01]  /*0170*/  LDC.64 R22, c[0x3][0x4d8] ;  /* 0x00c13600ff167b82 */ /* 0x000ea20000000a00 */
[----:B0-----:R-:W-:-:S05]  /*0180*/  LOP3.LUT R20, R20, 0xffff, RZ, 0xc0, !PT ;  /* 0x0000ffff14147812 */ /* 0x001fca00078ec0ff */
[----:B------:R-:W-:Y:S02]  /*0190*/  IMAD R20, R20, UR4, RZ ;  /* 0x0000000414147c24 */ /* 0x000fe4000f8e02ff */
[----:B-1----:R-:W-:-:S04]  /*01a0*/  IMAD.WIDE.U32 R24, R3, 0x10, R24 ;  /* 0x0000001003187825 */ /* 0x002fc800078e0018 */
[----:B--2---:R-:W-:-:S07]  /*01b0*/  IMAD.WIDE.U32 R22, R3, 0x10, R22 ;  /* 0x0000001003167825 */ /* 0x004fce00078e0016 */
.L_x_5:
[----:B0-----:R-:W2:Y:S01]  /*01c0*/  LDG.E.128 R4, desc[UR6][R24.64] ;  /* 0x0000000618047981 */ /* 0x001ea2000c1e1d00 */
[----:B------:R-:W2:Y:S03]  /*01d0*/  LDC.64 R26, c[0x3][0x440] ;  /* 0x00c11000ff1a7b82 */ /* 0x000ea60000000a00 */
[----:B------:R-:W3:Y:S01]  /*01e0*/  LDG.E.128 R16, desc[UR6][R22.64] ;  /* 0x0000000616107981 */ /* 0x000ee2000c1e1d00 */
[----:B--2---:R-:W-:-:S04]  /*01f0*/  IMAD.WIDE R8, R4, 0x10, R26 ;  /* 0x0000001004087825 */ /* 0x004fc800078e021a */
[----:B------:R-:W-:Y:S02]  /*0200*/  IMAD.WIDE R26, R5, 0x10, R26 ;  /* 0x00000010051a7825 */ /* 0x000fe400078e021a */
[----:B------:R-:W2:Y:S04]  /*0210*/  LDG.E.128 R8, desc[UR6][R8.64] ;  /* 0x0000000608087981 */ /* 0x000ea8000c1e1d00 */
[----:B------:R0:W2:Y:S01]  /*0220*/  LDG.E.128 R12, desc[UR6][R26.64] ;  /* 0x000000061a0c7981 */ /* 0x0000a2000c1e1d00 */
[----:B------:R-:W-:Y:S01]  /*0230*/  MOV R28, 0x41400000 ;  /* 0x41400000001c7802 */ /* 0x000fe20000000f00 */
[----:B------:R-:W-:Y:S02]  /*0240*/  IMAD R7, R7, UR8, R5 ;  /* 0x0000000807077c24 */ /* 0x000fe4000f8e0205 */
[----:B0-----:R-:W-:-:S02]  /*0250*/  IMAD R27, R6, UR8, R4 ;  /* 0x00000008061b7c24 */ /* 0x001fc4000f8e0204 */
[----:B--2---:R-:W-:Y:S01]  /*0260*/  FADD.FTZ R15, R9, -R13 ;  /* 0x8000000d090f7221 */ /* 0x004fe20000010000 */
[----:B------:R-:W-:Y:S01]  /*0270*/  FADD.FTZ R13, R8, -R12 ;  /* 0x8000000c080d7221 */ /* 0x000fe20000010000 */
[----:B------:R-:W-:Y:S01]  /*0280*/  FADD.FTZ R14, R10, -R14 ;  /* 0x8000000e0a0e7221 */ /* 0x000fe20000010000 */
[----:B------:R-:W0:Y:S01]  /*0290*/  LDC.64 R8, c[0x3][0x460] ;  /* 0x00c11800ff087b82 */ /* 0x000e220000000a00 */
[----:B------:R-:W-:-:S04]  /*02a0*/  FMUL.FTZ R12, R15, R15 ;  /* 0x0000000f0f0c7220 */ /* 0x000fc80000410000 */
[----:B------:R-:W-:-:S04]  /*02b0*/  FFMA.FTZ R11, R13, R13, R12 ;  /* 0x0000000d0d0b7223 */ /* 0x000fc8000001000c */
[----:B------:R-:W-:-:S06]  /*02c0*/  FFMA.FTZ R10, R14, R14, R11 ;  /* 0x0000000e0e0a7223 */ /* 0x000fcc000001000b */
[----:B------:R-:W1:Y:S08]  /*02d0*/  MUFU.SQRT R10, R10 ;  /* 0x0000000a000a7308 */ /* 0x000e700000002000 */
[----:B-1----:R-:W3:Y:S02]  /*02e0*/  MUFU.RCP R12, R10 ;  /* 0x0000000a000c7308 */ /* 0x002ee40000001000 */
[----:B---3--:R-:W-:-:S04]  /*02f0*/  FMUL.FTZ R17, R17, R12 ;  /* 0x0000000c11117220 */ /* 0x008fc80000410000 */
[----:B------:R-:W-:-:S04]  /*0300*/  FMUL.FTZ R11, R17, R17 ;  /* 0x00000011110b7220 */ /* 0x000fc80000410000 */
[----:B------:R-:W-:-:S04]  /*0310*/  FMUL.FTZ R26, R11, R11 ;  /* 0x0000000b0b1a7220 */ /* 0x000fc80000410000 */
[----:B------:R-:W-:-:S04]  /*0320*/  FMUL.FTZ R11, R11, R26 ;  /* 0x0000001a0b0b7220 */ /* 0x000fc80000410000 */
[----:B------:R-:W-:-:S04]  /*0330*/  FFMA.FTZ R17, R11, R28, -6 ;  /* 0xc0c000000b117423 */ /* 0x000fc8000001001c */
[----:B------:R-:W-:Y:S01]  /*0340*/  FMUL.FTZ R26, R16, R17 ;  /* 0x00000011101a7220 */ /* 0x000fe20000410000 */
[----:B------:R-:W-:-:S03]  /*0350*/  FADD.FTZ R17, R11, -1 ;  /* 0xbf8000000b117421 */ /* 0x000fc60000010000 */
[----:B------:R-:W-:Y:S01]  /*0360*/  FMUL.FTZ R5, R11, R26 ;  /* 0x0000001a0b057220 */ /* 0x000fe20000410000 */
[----:B------:R-:W-:Y:S01]  /*0370*/  FMUL.FTZ R4, R16, R17 ;  /* 0x0000001110047220 */ /* 0x000fe20000410000 */
[----:B0-----:R-:W-:-:S04]  /*0380*/  IMAD.WIDE.U32 R26, R27, 0x10, R8 ;  /* 0x000000101b1a7825 */ /* 0x001fc800078e0008 */
[-C--:B------:R-:W-:Y:S01]  /*0390*/  FMUL.FTZ R6, R12, R12.reuse ;  /* 0x0000000c0c067220 */ /* 0x080fe20000410000 */
[----:B------:R-:W-:Y:S01]  /*03a0*/  FFMA.FTZ R5, R18, R12, R5 ;  /* 0x0000000c12057223 */ /* 0x000fe20000010005 */
[----:B------:R-:W-:-:S04]  /*03b0*/  IMAD.WIDE.U32 R16, R7, 0x10, R8 ;  /* 0x0000001007107825 */ /* 0x000fc800078e0008 */
[----:B------:R-:W-:Y:S01]  /*03c0*/  FFMA.FTZ R0, R11, R4, R0 ;  /* 0x000000040b007223 */ /* 0x000fe20000010000 */
[----:B------:R-:W-:Y:S01]  /*03d0*/  FMUL.FTZ R19, R5, R6 ;  /* 0x0000000605137220 */ /* 0x000fe20000410000 */
[----:B------:R-:W2:Y:S04]  /*03e0*/  LDG.E.128 R8, desc[UR6][R26.64] ;  /* 0x000000061a087981 */ /* 0x000ea8000c1e1d00 */
[----:B------:R-:W3:Y:S01]  /*03f0*/  LDG.E.128 R4, desc[UR6][R16.64] ;  /* 0x0000000610047981 */ /* 0x000ee2000c1e1d00 */
[----:B------:R-:W-:-:S04]  /*0400*/  IADD3 R2, PT, PT, R20, R2, RZ ;  /* 0x0000000214027210 */ /* 0x000fc80007ffe0ff */
[----:B------:R-:W-:Y:S01]  /*0410*/  ISETP.GE.U32.AND P0, PT, R2, UR5, PT ;  /* 0x0000000502007c0c */ /* 0x000fe2000bf06070 */
[----:B------:R-:W-:Y:S01]  /*0420*/  FFMA.FTZ R0, R18, R12, R0 ;  /* 0x0000000c12007223 */ /* 0x000fe20000010000 */
[----:B------:R-:W-:-:S04]  /*0430*/  IMAD.WIDE.U32 R24, R20, 0x10, R24 ;  /* 0x0000001014187825 */ /* 0x000fc800078e0018 */
[----:B------:R-:W-:-:S04]  /*0440*/  IMAD.WIDE.U32 R22, R20, 0x10, R22 ;  /* 0x0000001014167825 */ /* 0x000fc800078e0016 */
[-C--:B--2---:R-:W-:Y:S01]  /*0450*/  FFMA.FTZ R9, R15, R19.reuse, R9 ;  /* 0x000000130f097223 */ /* 0x084fe20000010009 */
[CC--:B------:R-:W-:Y:S01]  /*0460*/  FFMA.FTZ R10, R14.reuse, R19.reuse, R10 ;  /* 0x000000130e0a7223 */ /* 0x0c0fe2000001000a */
[-C--:B------:R-:W-:Y:S01]  /*0470*/  FFMA.FTZ R8, R13, R19.reuse, R8 ;  /* 0x000000130d087223 */ /* 0x080fe20000010008 */
[-C--:B---3--:R-:W-:Y:S01]  /*0480*/  FFMA.FTZ R5, -R15, R19.reuse, R5 ;  /* 0x000000130f057223 */ /* 0x088fe20000010105 */
[-C--:B------:R-:W-:Y:S01]  /*0490*/  FFMA.FTZ R6, -R14, R19.reuse, R6 ;  /* 0x000000130e067223 */ /* 0x080fe20000010106 */
[----:B------:R-:W-:Y:S02]  /*04a0*/  FFMA.FTZ R4, -R13, R19, R4 ;  /* 0x000000130d047223 */ /* 0x000fe40000010104 */
[----:B------:R0:W-:Y:S04]  /*04b0*/  STG.E.128 desc[UR6][R26.64], R8 ;  /* 0x000000081a007986 */ /* 0x0001e8000c101d06 */
[----:B------:R0:W-:Y:S01]  /*04c0*/  STG.E.128 desc[UR6][R16.64], R4 ;  /* 0x0000000410007986 */ /* 0x0001e2000c101d06 */
[----:B------:R-:W-:Y:S05]  /*04d0*/  @!P0 BRA `(.L_x_5) ;  /* 0xfffffffc00388947 */ /* 0x000fea000383ffff */
[----:B------:R-:W-:Y:S05]  /*04e0*/  BSYNC.RECONVERGENT B2 ;  /* 0x0000000000027941 */ /* 0x000fea0003800200 */
.L_x_4:
[----:B------:R-:W-:Y:S05]  /*04f0*/  BRA `(.L_x_6) ;  /* 0x0000000000047947 */ /* 0x000fea0003800000 */
.L_x_3:
[----:B------:R-:W-:-:S07]  /*0500*/  MOV R0, RZ ;  /* 0x000000ff00007202 */ /* 0x000fce0000000f00 */
.L_x_6:
[----:B------:R-:W-:Y:S05]  /*0510*/  BSYNC.RECONVERGENT B1 ;  /* 0x0000000000017941 */ /* 0x000fea0003800200 */
.L_x_2:
[----:B------:R-:W-:Y:S05]  /*0520*/  BRA `(.L_x_7) ;  /* 0x0000000800bc7947 */ /* 0x000fea0003800000 */
.L_x_1:
[----:B------:R-:W-:-:S09]  /*0530*/  UISETP.NE.AND UP0, UPT, UR5, 0x1, UPT ;  /* 0x000000010500788c */ /* 0x000fd2000bf05270 */
[----:B------:R-:W-:Y:S05]  /*0540*/  BRA.U UP0, `(.L_x_8) ;  /* 0x0000000500387547 */ /* 0x000fea000b800000 */
[----:B------:R-:W0:Y:S01]  /*0550*/  LDCU UR9, c[0x3][0x4c8] ;  /* 0x00c09900ff0977ac */ /* 0x000e220008000800 */
[----:B------:R-:W1:Y:S01]  /*0560*/  LDCU UR12, c[0x3][0x4c8] ;  /* 0x00c09900ff0c77ac */ /* 0x000e620008000800 */
[----:B------:R-:W2:Y:S01]  /*0570*/  LDCU UR10, c[0x3][0x12c] ;  /* 0x00c02580ff0a77ac */ /* 0x000ea20008000800 */
[----:B------:R-:W3:Y:S01]  /*0580*/  LDCU UR11, c[0x3][0xbc] ;  /* 0x00c01780ff0b77ac */ /* 0x000ee20008000800 */
[----:B------:R-:W4:Y:S01]  /*0590*/  LDCU UR5, c[0x3][0x130] ;  /* 0x00c02600ff0577ac */ /* 0x000f220008000800 */
[----:B0-----:R-:W-:Y:S01]  /*05a0*/  ISETP.GE.U32.AND P0, PT, R3, UR9, PT ;  /* 0x0000000903007c0c */ /* 0x001fe2000bf06070 */
[----:B------:R-:W0:-:S12]  /*05b0*/  LDCU UR8, c[0x3][0x4ec] ;  /* 0x00c09d80ff0877ac */ /* 0x000e180008000800 */
[----:B-1234-:R-:W-:Y:S05]  /*05c0*/  @P0 BRA `(.L_x_9) ;  /* 0x0000000400100947 */ /* 0x01efea0003800000 */
[----:B------:R-:W1:Y:S01]  /*05d0*/  LDC R20, c[0x0][0x370] ;  /* 0x0000dc00ff147b82 */ /* 0x000e620000000800 */
[----:B------:R-:W-:-:S07]  /*05e0*/  HFMA2 R0, -RZ, RZ, 0, 0 ;  /* 0x00000000ff007431 */ /* 0x000fce00000001ff */
[----:B------:R-:W2:Y:S08]  /*05f0*/  LDC R21, c[0x3][0x12c] ;  /* 0x00c04b00ff157b82 */ /* 0x000eb00000000800 */
[----:B------:R-:W3:Y:S08]  /*0600*/  LDC.64 R24, c[0x3][0x4d0] ;  /* 0x00c13400ff187b82 */ /* 0x000ef00000000a00 */
[----:B------:R-:W4:Y:S01]  /*0610*/  LDC.64 R22, c[0x3][0x4d8] ;  /* 0x00c13600ff167b82 */ /* 0x000f220000000a00 */
[----:B-1----:R-:W-:-:S05]  /*0620*/  LOP3.LUT R20, R20, 0xffff, RZ, 0xc0, !PT ;  /* 0x0000ffff14147812 */ /* 0x002fca00078ec0ff */
[----:B------:R-:W-:Y:S02]  /*0630*/  IMAD R20, R20, UR4, RZ ;  /* 0x0000000414147c24 */ /* 0x000fe4000f8e02ff */
[----:B--2---:R-:W-:Y:S01]  /*0640*/  FADD.FTZ R21, R21, R21 ;  /* 0x0000001515157221 */ /* 0x004fe20000010000 */
[----:B---3--:R-:W-:-:S04]  /*0650*/  IMAD.WIDE.U32 R24, R3, 0x10, R24 ;  /* 0x0000001003187825 */ /* 0x008fc800078e0018 */
[----:B----4-:R-:W-:-:S07]  /*0660*/  IMAD.WIDE.U32 R22, R3, 0x10, R22 ;  /* 0x0000001003167825 */ /* 0x010fce00078e0016 */
.L_x_10:
[----:B-1----:R-:W2:Y:S01]  /*0670*/  LDG.E.128 R4, desc[UR6][R24.64] ;  /* 0x0000000618047981 */ /* 0x002ea2000c1e1d00 */
        /* <DEDUP_REMOVED lines=8> */
[----:B-1----:R-:W-:-:S02]  /*0700*/  IMAD R27, R6, UR11, R4 ;  /* 0x0000000b061b7c24 */ /* 0x002fc4000f8e0204 */
[----:B--2---:R-:W-:Y:S01]  /*0710*/  FADD.FTZ R13, R9, -R13 ;  /* 0x8000000d090d7221 */ /* 0x004fe20000010000 */
[----:B------:R-:W-:Y:S01]  /*0720*/  FADD.FTZ R12, R8, -R12 ;  /* 0x8000000c080c7221 */ /* 0x000fe20000010000 */
[----:B------:R-:W-:Y:S01]  /*0730*/  FADD.FTZ R14, R10, -R14 ;  /* 0x8000000e0a0e7221 */ /* 0x000fe20000010000 */
[----:B------:R-:W1:Y:S01]  /*0740*/  LDC.64 R8, c[0x3][0x460] ;  /* 0x00c11800ff087b82 */ /* 0x000e620000000a00 */
[----:B------:R-:W-:-:S04]  /*0750*/  FMUL.FTZ R11, R13, R13 ;  /* 0x0000000d0d0b7220 */ /* 0x000fc80000410000 */
[----:B------:R-:W-:-:S04]  /*0760*/  FFMA.FTZ R11, R12, R12, R11 ;  /* 0x0000000c0c0b7223 */ /* 0x000fc8000001000b */
[----:B------:R-:W-:-:S04]  /*0770*/  FFMA.FTZ R10, R14, R14, R11 ;  /* 0x0000000e0e0a7223 */ /* 0x000fc8000001000b */
[----:B------:R-:W2:Y:S08]  /*0780*/  MUFU.SQRT R11, R10 ;  /* 0x0000000a000b7308 */ /* 0x000eb00000002000 */
[----:B--2---:R-:W3:Y:S02]  /*0790*/  MUFU.RCP R11, R11 ;  /* 0x0000000b000b7308 */ /* 0x004ee40000001000 */
[----:B---3--:R-:W-:-:S04]  /*07a0*/  FMUL.FTZ R17, R17, R11 ;  /* 0x0000000b11117220 */ /* 0x008fc80000410000 */
[----:B------:R-:W-:-:S04]  /*07b0*/  FMUL.FTZ R15, R17, R17 ;  /* 0x00000011110f7220 */ /* 0x000fc80000410000 */
[----:B------:R-:W-:-:S04]  /*07c0*/  FMUL.FTZ R26, R15, R15 ;  /* 0x0000000f0f1a7220 */ /* 0x000fc80000410000 */
[----:B------:R-:W-:-:S04]  /*07d0*/  FMUL.FTZ R15, R15, R26 ;  /* 0x0000001a0f0f7220 */ /* 0x000fc80000410000 */
[C---:B------:R-:W-:Y:S01]  /*07e0*/  FFMA.FTZ R17, R15.reuse, R28, -6 ;  /* 0xc0c000000f117423 */ /* 0x040fe2000001001c */
[----:B------:R-:W-:-:S03]  /*07f0*/  FADD.FTZ R19, R15, -1 ;  /* 0xbf8000000f137421 */ /* 0x000fc60000010000 */
[C---:B------:R-:W-:Y:S01]  /*0800*/  FMUL.FTZ R4, R16.reuse, R17 ;  /* 0x0000001110047220 */ /* 0x040fe20000410000 */
[----:B------:R-:W-:Y:S01]  /*0810*/  FMUL.FTZ R16, R16, R19 ;  /* 0x0000001310107220 */ /* 0x000fe20000410000 */
[--C-:B------:R-:W-:Y:S02]  /*0820*/  FFMA.FTZ R6, R21, -R10, R11.reuse ;  /* 0x8000000a15067223 */ /* 0x100fe4000001000b */
[C---:B------:R-:W-:Y:S01]  /*0830*/  FMUL.FTZ R17, R15.reuse, R4 ;  /* 0x000000040f117220 */ /* 0x040fe20000410000 */
[----:B------:R-:W-:Y:S01]  /*0840*/  FFMA.FTZ R4, R10, UR10, R11 ;  /* 0x0000000a0a047c23 */ /* 0x000fe2000801000b */
[----:B------:R-:W-:Y:S01]  /*0850*/  FMUL.FTZ R15, R15, R16 ;  /* 0x000000100f0f7220 */ /* 0x000fe20000410000 */
[----:B------:R-:W-:Y:S01]  /*0860*/  FMUL.FTZ R11, R11, R11 ;  /* 0x0000000b0b0b7220 */ /* 0x000fe20000410000 */
[----:B------:R-:W-:Y:S01]  /*0870*/  FFMA.FTZ R6, R18, R6, R17 ;  /* 0x0000000612067223 */ /* 0x000fe20000010011 */
[----:B------:R-:W-:Y:S01]  /*0880*/  FADD.FTZ R4, R4, -UR5 ;  /* 0x8000000504047e21 */ /* 0x000fe20008010000 */
[----:B-1----:R-:W-:Y:S01]  /*0890*/  IMAD.WIDE.U32 R26, R27, 0x10, R8 ;  /* 0x000000101b1a7825 */ /* 0x002fe200078e0008 */
[----:B0-----:R-:W-:-:S03]  /*08a0*/  FSETP.GT.FTZ.AND P0, PT, R10, UR8, PT ;  /* 0x000000080a007c0b */ /* 0x001fc6000bf14000 */
[----:B------:R-:W-:-:S04]  /*08b0*/  IMAD.WIDE.U32 R16, R7, 0x10, R8 ;  /* 0x0000001007107825 */ /* 0x000fc800078e0008 */
[----:B------:R-:W-:Y:S01]  /*08c0*/  FFMA.FTZ R18, R18, R4, R15 ;  /* 0x0000000412127223 */ /* 0x000fe2000001000f */
[----:B------:R-:W-:Y:S02]  /*08d0*/  FMUL.FTZ R15, R6, R11 ;  /* 0x0000000b060f7220 */ /* 0x000fe40000410000 */
[----:B------:R-:W2:Y:S04]  /*08e0*/  LDG.E.128 R8, desc[UR6][R26.64] ;  /* 0x000000061a087981 */ /* 0x000ea8000c1e1d00 */
[----:B------:R-:W3:Y:S01]  /*08f0*/  LDG.E.128 R4, desc[UR6][R16.64] ;  /* 0x0000000610047981 */ /* 0x000ee2000c1e1d00 */
[----:B------:R-:W-:Y:S02]  /*0900*/  @P0 MOV R15, RZ ;  /* 0x000000ff000f0202 */ /* 0x000fe40000000f00 */
[----:B------:R-:W-:-:S02]  /*0910*/  IADD3 R2, PT, PT, R20, R2, RZ ;  /* 0x0000000214027210 */ /* 0x000fc40007ffe0ff */
[----:B------:R-:W-:Y:S02]  /*0920*/  @P0 MOV R18, RZ ;  /* 0x000000ff00120202 */ /* 0x000fe40000000f00 */
[----:B------:R-:W-:Y:S01]  /*0930*/  ISETP.GE.U32.AND P0, PT, R2, UR12, PT ;  /* 0x0000000c02007c0c */ /* 0x000fe2000bf06070 */
[----:B------:R-:W-:-:S04]  /*0940*/  IMAD.WIDE.U32 R24, R20, 0x10, R24 ;  /* 0x0000001014187825 */ /* 0x000fc800078e0018 */
[----:B------:R-:W-:Y:S01]  /*0950*/  FADD.FTZ R0, R18, R0 ;  /* 0x0000000012007221 */ /* 0x000fe20000010000 */
[----:B------:R-:W-:-:S04]  /*0960*/  IMAD.WIDE.U32 R22, R20, 0x10, R22 ;  /* 0x0000001014167825 */ /* 0x000fc800078e0016 */
[CC--:B--2---:R-:W-:Y:S01]  /*0970*/  FFMA.FTZ R9, R13.reuse, R15.reuse, R9 ;  /* 0x0000000f0d097223 */ /* 0x0c4fe20000010009 */
[-C--:B------:R-:W-:Y:S01]  /*0980*/  FFMA.FTZ R10, R14, R15.reuse, R10 ;  /* 0x0000000f0e0a7223 */ /* 0x080fe2000001000a */
[-C--:B------:R-:W-:Y:S01]  /*0990*/  FFMA.FTZ R8, R12, R15.reuse, R8 ;  /* 0x0000000f0c087223 */ /* 0x080fe20000010008 */
[-C--:B---3--:R-:W-:Y:S01]  /*09a0*/  FFMA.FTZ R5, -R13, R15.reuse, R5 ;  /* 0x0000000f0d057223 */ /* 0x088fe20000010105 */
[-C--:B------:R-:W-:Y:S01]  /*09b0*/  FFMA.FTZ R6, -R14, R15.reuse, R6 ;  /* 0x0000000f0e067223 */ /* 0x080fe20000010106 */
[----:B------:R-:W-:Y:S02]  /*09c0*/  FFMA.FTZ R4, -R12, R15, R4 ;  /* 0x0000000f0c047223 */ /* 0x000fe40000010104 */
[----:B------:R1:W-:Y:S04]  /*09d0*/  STG.E.128 desc[UR6][R26.64], R8 ;  /* 0x000000081a007986 */ /* 0x0003e8000c101d06 */
[----:B------:R1:W-:Y:S01]  /*09e0*/  STG.E.128 desc[UR6][R16.64], R4 ;  /* 0x0000000410007986 */ /* 0x0003e2000c101d06 */
[----:B------:R-:W-:Y:S05]  /*09f0*/  @!P0 BRA `(.L_x_10) ;  /* 0xfffffffc001c8947 */ /* 0x000fea000383ffff */
[----:B------:R-:W-:Y:S05]  /*0a00*/  BRA `(.L_x_7) ;  /* 0x0000000400847947 */ /* 0x000fea0003800000 */
.L_x_9:
[----:B------:R-:W-:Y:S01]  /*0a10*/  MOV R0, RZ ;  /* 0x000000ff00007202 */ /* 0x000fe20000000f00 */
[----:B------:R-:W-:Y:S06]  /*0a20*/  BRA `(.L_x_7) ;  /* 0x00000004007c7947 */ /* 0x000fec0003800000 */
.L_x_8:
        /* <DEDUP_REMOVED lines=8> */
[----:B------:R-:W0:Y:S01]  /*0ab0*/  LDCU UR13, c[0x3][0x4ec] ;  /* 0x00c09d80ff0d77ac */ /* 0x000e220008000800 */
[----:B------:R-:W0:Y:S01]  /*0ac0*/  LDCU UR5, c[0x3][0xf8] ;  /* 0x00c01f00ff0577ac */ /* 0x000e220008000800 */
[----:B------:R-:W0:Y:S10]  /*0ad0*/  LDCU.64 UR8, c[0x3][0xf0] ;  /* 0x00c01e00ff0877ac */ /* 0x000e340008000a00 */
        /* <DEDUP_REMOVED lines=11> */
.L_x_13:
[----:B-1----:R-:W2:Y:S01]  /*0b90*/  LDG.E.128 R4, desc[UR6][R24.64] ;  /* 0x0000000618047981 */ /* 0x002ea2000c1e1d00 */
[----:B------:R-:W2:Y:S03]  /*0ba0*/  LDC.64 R14, c[0x3][0x440] ;  /* 0x00c11000ff0e7b82 */ /* 0x000ea60000000a00 */
[----:B------:R-:W3:Y:S01]  /*0bb0*/  LDG.E.128 R16, desc[UR6][R22.64] ;  /* 0x0000000616107981 */ /* 0x000ee2000c1e1d00 */
[----:B0-----:R-:W0:Y:S01]  /*0bc0*/  MUFU.RCP R28, UR9 ;  /* 0x00000009001c7d08 */ /* 0x001e220008001000 */
[----:B--2---:R-:W-:-:S04]  /*0bd0*/  IMAD.WIDE R10, R4, 0x10, R14 ;  /* 0x00000010040a7825 */ /* 0x004fc800078e020e */
[----:B------:R-:W-:Y:S02]  /*0be0*/  IMAD.WIDE R14, R5, 0x10, R14 ;  /* 0x00000010050e7825 */ /* 0x000fe400078e020e */
[----:B------:R-:W2:Y:S04]  /*0bf0*/  LDG.E.128 R8, desc[UR6][R10.64] ;  /* 0x000000060a087981 */ /* 0x000ea8000c1e1d00 */
[----:B------:R-:W2:Y:S01]  /*0c00*/  LDG.E.128 R12, desc[UR6][R14.64] ;  /* 0x000000060e0c7981 */ /* 0x000ea2000c1e1d00 */
[----:B------:R-:W1:Y:S08]  /*0c10*/  MUFU.RCP R29, UR8 ;  /* 0x00000008001d7d08 */ /* 0x000e700008001000 */
[----:B------:R-:W4:Y:S01]  /*0c20*/  MUFU.RCP R26, UR5 ;  /* 0x00000005001a7d08 */ /* 0x000f220008001000 */
[----:B------:R-:W-:-:S02]  /*0c30*/  IMAD R7, R7, UR14, R5 ;  /* 0x0000000e07077c24 */ /* 0x000fc4000f8e0205 */
[----:B--2---:R-:W-:Y:S01]  /*0c40*/  FADD.FTZ R9, R9, -R13 ;  /* 0x8000000d09097221 */ /* 0x004fe20000010000 */
[----:B------:R-:W-:Y:S01]  /*0c50*/  FADD.FTZ R12, R8, -R12 ;  /* 0x8000000c080c7221 */ /* 0x000fe20000010000 */
[----:B------:R-:W-:Y:S02]  /*0c60*/  FADD.FTZ R13, R10, -R14 ;  /* 0x8000000e0a0d7221 */ /* 0x000fe40000010000 */
[----:B0-----:R-:W-:Y:S01]  /*0c70*/  FFMA.FTZ R27, R9, R28, 0.5 ;  /* 0x3f000000091b7423 */ /* 0x001fe2000001001c */
[----:B-1----:R-:W-:Y:S01]  /*0c80*/  FFMA.FTZ R8, R12, R29, 0.5 ;  /* 0x3f0000000c087423 */ /* 0x002fe2000001001d */
[----:B----4-:R-:W-:Y:S02]  /*0c90*/  FFMA.FTZ R26, R13, R26, 0.5 ;  /* 0x3f0000000d1a7423 */ /* 0x010fe4000001001a */
[----:B------:R-:W0:Y:S08]  /*0ca0*/  FRND.FTZ.FLOOR R28, R27 ;  /* 0x0000001b001c7307 */ /* 0x000e300000215000 */
[----:B------:R-:W1:Y:S08]  /*0cb0*/  FRND.FTZ.FLOOR R11, R8 ;  /* 0x00000008000b7307 */ /* 0x000e700000215000 */
[----:B------:R-:W2:Y:S01]  /*0cc0*/  FRND.FTZ.FLOOR R26, R26 ;  /* 0x0000001a001a7307 */ /* 0x000ea20000215000 */
[----:B0-----:R-:W-:-:S04]  /*0cd0*/  FFMA.FTZ R14, -R28, UR9, R9 ;  /* 0x000000091c0e7c23 */ /* 0x001fc80008010109 */
[----:B------:R-:W-:Y:S01]  /*0ce0*/  FMUL.FTZ R9, R14, R14 ;  /* 0x0000000e0e097220 */ /* 0x000fe20000410000 */
[----:B-1----:R-:W-:-:S04]  /*0cf0*/  FFMA.FTZ R12, -R11, UR8, R12 ;  /* 0x000000080b0c7c23 */ /* 0x002fc8000801010c */
[----:B------:R-:W-:Y:S02]  /*0d00*/  FFMA.FTZ R10, R12, R12, R9 ;  /* 0x0000000c0c0a7223 */ /* 0x000fe40000010009 */
[----:B------:R-:W0:Y:S01]  /*0d10*/  LDC.64 R8, c[0x3][0x460] ;  /* 0x00c11800ff087b82 */ /* 0x000e220000000a00 */
[----:B--2---:R-:W-:-:S04]  /*0d20*/  FFMA.FTZ R13, -R26, UR5, R13 ;  /* 0x000000051a0d7c23 */ /* 0x004fc8000801010d */
[----:B------:R-:W-:-:S04]  /*0d30*/  FFMA.FTZ R11, R13, R13, R10 ;  /* 0x0000000d0d0b7223 */ /* 0x000fc8000001000a */
[----:B------:R-:W1:Y:S08]  /*0d40*/  MUFU.SQRT R10, R11 ;  /* 0x0000000b000a7308 */ /* 0x000e700000002000 */
[----:B-1----:R-:W3:Y:S01]  /*0d50*/  MUFU.RCP R10, R10 ;  /* 0x0000000a000a7308 */ /* 0x002ee20000001000 */
[----:B------:R-:W-:Y:S01]  /*0d60*/  MOV R28, 0x41400000 ;  /* 0x41400000001c7802 */ /* 0x000fe20000000f00 */
[----:B---3--:R-:W-:-:S04]  /*0d70*/  FMUL.FTZ R17, R17, R10 ;  /* 0x0000000a11117220 */ /* 0x008fc80000410000 */
[----:B------:R-:W-:-:S04]  /*0d80*/  FMUL.FTZ R15, R17, R17 ;  /* 0x00000011110f7220 */ /* 0x000fc80000410000 */
[----:B------:R-:W-:-:S04]  /*0d90*/  FMUL.FTZ R26, R15, R15 ;  /* 0x0000000f0f1a7220 */ /* 0x000fc80000410000 */
[----:B------:R-:W-:Y:S01]  /*0da0*/  FMUL.FTZ R15, R15, R26 ;  /* 0x0000001a0f0f7220 */ /* 0x000fe20000410000 */
[----:B------:R-:W-:-:S03]  /*0db0*/  IMAD R27, R6, UR14, R4 ;  /* 0x0000000e061b7c24 */ /* 0x000fc6000f8e0204 */
[C---:B------:R-:W-:Y:S01]  /*0dc0*/  FFMA.FTZ R19, R15.reuse, R28, -6 ;  /* 0xc0c000000f137423 */ /* 0x040fe2000001001c */
[----:B------:R-:W-:-:S03]  /*0dd0*/  FADD.FTZ R17, R15, -1 ;  /* 0xbf8000000f117421 */ /* 0x000fc60000010000 */
[C---:B------:R-:W-:Y:S01]  /*0de0*/  FMUL.FTZ R4, R16.reuse, R19 ;  /* 0x0000001310047220 */ /* 0x040fe20000410000 */
[----:B------:R-:W-:Y:S01]  /*0df0*/  FMUL.FTZ R16, R16, R17 ;  /* 0x0000001110107220 */ /* 0x000fe20000410000 */
[--C-:B------:R-:W-:Y:S02]  /*0e00*/  FFMA.FTZ R6, R20, -R11, R10.reuse ;  /* 0x8000000b14067223 */ /* 0x100fe4000001000a */
[----:B------:R-:W-:Y:S01]  /*0e10*/  FMUL.FTZ R17, R15, R4 ;  /* 0x000000040f117220 */ /* 0x000fe20000410000 */
[----:B------:R-:W-:Y:S01]  /*0e20*/  FFMA.FTZ R4, R11, UR11, R10 ;  /* 0x0000000b0b047c23 */ /* 0x000fe2000801000a */
[----:B------:R-:W-:Y:S01]  /*0e30*/  FMUL.FTZ R15, R15, R16 ;  /* 0x000000100f0f7220 */ /* 0x000fe20000410000 */
[----:B0-----:R-:W-:-:S04]  /*0e40*/  IMAD.WIDE.U32 R26, R27, 0x10, R8 ;  /* 0x000000101b1a7825 */ /* 0x001fc800078e0008 */
[----:B------:R-:W-:Y:S01]  /*0e50*/  FFMA.FTZ R6, R18, R6, R17 ;  /* 0x0000000612067223 */ /* 0x000fe20000010011 */
[----:B------:R-:W-:Y:S01]  /*0e60*/  FADD.FTZ R4, R4, -UR12 ;  /* 0x8000000c04047e21 */ /* 0x000fe20008010000 */
[----:B------:R-:W-:Y:S01]  /*0e70*/  FMUL.FTZ R5, R10, R10 ;  /* 0x0000000a0a057220 */ /* 0x000fe20000410000 */
[----:B------:R-:W-:Y:S01]  /*0e80*/  IMAD.WIDE.U32 R16, R7, 0x10, R8 ;  /* 0x0000001007107825 */ /* 0x000fe200078e0008 */
[----:B------:R-:W-:-:S03]  /*0e90*/  FSETP.GT.FTZ.AND P0, PT, R11, UR13, PT ;  /* 0x0000000d0b007c0b */ /* 0x000fc6000bf14000 */
[----:B------:R-:W-:Y:S01]  /*0ea0*/  FFMA.FTZ R18, R18, R4, R15 ;  /* 0x0000000412127223 */ /* 0x000fe2000001000f */
[----:B------:R-:W-:Y:S01]  /*0eb0*/  FMUL.FTZ R15, R6, R5 ;  /* 0x00000005060f7220 */ /* 0x000fe20000410000 */
[----:B------:R-:W2:Y:S04]  /*0ec0*/  LDG.E.128 R8, desc[UR6][R26.64] ;  /* 0x000000061a087981 */ /* 0x000ea8000c1e1d00 */
[----:B------:R-:W3:Y:S04]  /*0ed0*/  LDG.E.128 R4, desc[UR6][R16.64] ;  /* 0x0000000610047981 */ /* 0x000ee8000c1e1d00 */
[----:B------:R-:W-:-:S02]  /*0ee0*/  @P0 MOV R15, RZ ;  /* 0x000000ff000f0202 */ /* 0x000fc40000000f00 */
[C---:B------:R-:W-:Y:S02]  /*0ef0*/  IADD3 R2, PT, PT, R21.reuse, R2, RZ ;  /* 0x0000000215027210 */ /* 0x040fe40007ffe0ff */
[----:B------:R-:W-:Y:S02]  /*0f00*/  @P0 MOV R18, RZ ;  /* 0x000000ff00120202 */ /* 0x000fe40000000f00 */
[----:B------:R-:W-:Y:S01]  /*0f10*/  ISETP.GE.U32.AND P0, PT, R2, UR15, PT ;  /* 0x0000000f02007c0c */ /* 0x000fe2000bf06070 */
[----:B------:R-:W-:-:S04]  /*0f20*/  IMAD.WIDE.U32 R24, R21, 0x10, R24 ;  /* 0x0000001015187825 */ /* 0x000fc800078e0018 */
[----:B------:R-:W-:Y:S01]  /*0f30*/  FADD.FTZ R0, R18, R0 ;  /* 0x0000000012007221 */ /* 0x000fe20000010000 */
        /* <DEDUP_REMOVED lines=11> */
.L_x_12:
[----:B------:R-:W-:Y:S01]  /*0ff0*/  MOV R0, RZ ;  /* 0x000000ff00007202 */ /* 0x000fe20000000f00 */
[----:B------:R-:W-:Y:S06]  /*1000*/  BRA `(.L_x_7) ;  /* 0x0000000000047947 */ /* 0x000fec0003800000 */
.L_x_11:
[----:B------:R-:W-:-:S07]  /*1010*/  HFMA2 R0, -RZ, RZ, 0, 0 ;  /* 0x00000000ff007431 */ /* 0x000fce00000001ff */
.L_x_7:
[----:B0-----:R-:W-:Y:S05]  /*1020*/  BSYNC.RECONVERGENT B0 ;  /* 0x0000000000007941 */ /* 0x001fea0003800200 */
.L_x_0:
[----:B-1----:R-:W0:Y:S02]  /*1030*/  LDC.64 R4, c[0x3][0x468] ;  /* 0x00c11a00ff047b82 */ /* 0x002e240000000a00 */
[----:B0-----:R-:W-:-:S05]  /*1040*/  IMAD.WIDE.U32 R2, R3, 0x4, R4 ;  /* 0x0000000403027825 */ /* 0x001fca00078e0004 */
[----:B------:R-:W2:Y:S02]  /*1050*/  LDG.E R5, desc[UR6][R2.64] ;  /* 0x0000000602057981 */ /* 0x000ea4000c1e1900 */
[----:B--2---:R-:W-:-:S05]  /*1060*/  FADD.FTZ R5, R5, R0 ;  /* 0x0000000005057221 */ /* 0x004fca0000010000 */
[----:B------:R-:W-:Y:S01]  /*1070*/  STG.E desc[UR6][R2.64], R5 ;  /* 0x0000000502007986 */ /* 0x000fe2000c101906 */
[----:B------:R-:W-:Y:S05]  /*1080*/  EXIT ;  /* 0x000000000000794d */ /* 0x000fea0003800000 */
.L_x_14:
[----:B------:R-:W-:-:S00]  /*1090*/  BRA `(.L_x_14) ;  /* 0xfffffffc00fc7947 */ /* 0x000fc0000383ffff */
[----:B------:R-:W-:-:S00]  /*10a0*/  NOP ;  /* 0x0000000000007918 */ /* 0x000fc00000000000 */
        /* <DEDUP_REMOVED lines=13> */
.L_x_15:


//--------------------- .nv.global.init           --------------------------
	.section	.nv.global.init,"aw",@progbits
	.align	8
.nv.global.init:
	.type		_ZTVSt9exception,@object
	.size		_ZTVSt9exception,(_ZTVN6OpenMM15OpenMMExceptionE - _ZTVSt9exception)
_ZTVSt9exception:
	.zero		40
	.type		_ZTVN6OpenMM15OpenMMExceptionE,@object
	.size		_ZTVN6OpenMM15OpenMMExceptionE,(_ZTV15SoADeviceObject - _ZTVN6OpenMM15OpenMMExceptionE)
_ZTVN6OpenMM15OpenMMExceptionE:
	.zero		40
	.type		_ZTV15SoADeviceObject,@object
	.size		_ZTV15SoADeviceObject,(_ZTV10CUDAStreamI6float4E - _ZTV15SoADeviceObject)
_ZTV15SoADeviceObject:
	.zero		48
	.type		_ZTV10CUDAStreamI6float4E,@object
	.size		_ZTV10CUDAStreamI6float4E,(_ZTV10CUDAStreamI4int4E - _ZTV10CUDAStreamI6float4E)
_ZTV10CUDAStreamI6float4E:
	.zero		64
	.type		_ZTV10CUDAStreamI4int4E,@object
	.size		_ZTV10CUDAStreamI4int4E,(.L_7 - _ZTV10CUDAStreamI4int4E)
_ZTV10CUDAStreamI4int4E:
	.zero		64
.L_7:


//--------------------- .nv.shared.reserved.0     --------------------------
	.section	.nv.shared.reserved.0,"aw",@nobits
	.weak		__nv_reservedSMEM_offset_0_alias
	.size		__nv_reservedSMEM_offset_0_alias, 0, 64
	.other		__nv_reservedSMEM_offset_0_alias,@"STO_CUDA_RESERVED_SHARED STV_DEFAULT"
__nv_reservedSMEM_offset_0_alias:
	.zero		0
	.zero		64


//--------------------- .nv.global                --------------------------
	.section	.nv.global,"aw",@nobits
	.align	8
.nv.global:
	.type		_ZTVN10__cxxabiv117__class_type_infoE,@object
	.size		_ZTVN10__cxxabiv117__class_type_infoE,(_ZTVN10__cxxabiv120__si_class_type_infoE - _ZTVN10__cxxabiv117__class_type_infoE)
_ZTVN10__cxxabiv117__class_type_infoE:
	.zero		8
	.type		_ZTVN10__cxxabiv120__si_class_type_infoE,@object
	.size		_ZTVN10__cxxabiv120__si_class_type_infoE,(.L_3 - _ZTVN10__cxxabiv120__si_class_type_infoE)
_ZTVN10__cxxabiv120__si_class_type_infoE:
	.zero		8
.L_3:


//--------------------- .nv.constant0._Z36kCalculateLocalSoftcoreForces_kernelv --------------------------
	.section	.nv.constant0._Z36kCalculateLocalSoftcoreForces_kernelv,"a",@progbits
	.sectionflags	@""
	.align	4
.nv.constant0._Z36kCalculateLocalSoftcoreForces_kernelv:
	.zero		896


//--------------------- SYMBOLS --------------------------

	.type		.nv.reservedSmem.offset0,@object
	.size		.nv.reservedSmem.offset0,0x4
